//
// Generated by NVIDIA NVVM Compiler
//
// Compiler Build ID: CL-36424714
// Cuda compilation tools, release 13.0, V13.0.88
// Based on NVVM 20.0.0
//

.version 9.0
.target sm_100
.address_size 64

	// .globl	_Z4testi

.visible .entry _Z4testi(
	.param .u32 _Z4testi_param_0
)
{
	.reg .b32 	%r<3>;

	ld.param.u32 	%r1, [_Z4testi_param_0];
	{ 
	.reg .pred 	%p1; 
	setp.ne.u32 	%p1, %r1, 0; 
	bar.red.popc.u32 	%r2, 0, %p1; 
	}
	ret;

}


// ===== COMPILED SASS (sm_100) =====

	.target	sm_100

	.elftype	@"ET_EXEC"


//--------------------- .note.nv.tkinfo           --------------------------
	.section	.note.nv.tkinfo,"",@"SHT_NOTE"
	.sectionflags	@"SHF_NOTE_NV_TKINFO"
	.tkinfo
        /*0018*/ 	.word	0x00000002
        /*0030*/ 	.string	""
        /*0030*/ 	.string	"ptxas"
        /*0030*/ 	.string	"Cuda compilation tools, release 13.0, V13.0.88"
        /*0030*/ 	.string	"Build cuda_13.0.r13.0/compiler.36424714_0"
        /*0030*/ 	.string	"-arch sm_100 -m 64 "



//--------------------- .note.nv.cuinfo           --------------------------
	.section	.note.nv.cuinfo,"",@"SHT_NOTE"
	.sectionflags	@"SHF_NOTE_NV_CUINFO"
        /*0018*/ 	.short	0x0002
        /*001a*/ 	.short	0x0064
        /*001c*/ 	.short	0x0082
	.zero		2


//--------------------- .nv.info                  --------------------------
	.section	.nv.info,"",@"SHT_CUDA_INFO"
	.align	4


	//----- nvinfo : EIATTR_REGCOUNT
	.align		4
        /*0000*/ 	.byte	0x04, 0x2f
        /*0002*/ 	.short	(.L_1 - .L_0)
	.align		4
.L_0:
        /*0004*/ 	.word	index@(_Z4testi)
        /*0008*/ 	.word	0x00000004


	//----- nvinfo : EIATTR_FRAME_SIZE
	.align		4
.L_1:
        /*000c*/ 	.byte	0x04, 0x11
        /*000e*/ 	.short	(.L_3 - .L_2)
	.align		4
.L_2:
        /*0010*/ 	.word	index@(_Z4testi)
        /*0014*/ 	.word	0x00000000


	//----- nvinfo : EIATTR_MIN_STACK_SIZE
	.align		4
.L_3:
        /*0018*/ 	.byte	0x04, 0x12
        /*001a*/ 	.short	(.L_5 - .L_4)
	.align		4
.L_4:
        /*001c*/ 	.word	index@(_Z4testi)
        /*0020*/ 	.word	0x00000000
.L_5:


//--------------------- .nv.compat                --------------------------
	.section	.nv.compat,"",@"SHT_CUDA_COMPAT_INFO"
	.align	4
        /*0000*/ 	.byte	0x02, 0x09, 0x00, 0x00, 0x02, 0x02, 0x01, 0x00, 0x02, 0x05, 0x05, 0x00, 0x03, 0x07, 0x01, 0x01
        /*0010*/ 	.byte	0x02, 0x03, 0x00, 0x00, 0x02, 0x06, 0x01, 0x00, 0x04, 0x0b, 0x08, 0x00, 0x09, 0x00, 0x00, 0x00
        /*0020*/ 	.byte	0x00, 0x00, 0x00, 0x00


//--------------------- .nv.info._Z4testi         --------------------------
	.section	.nv.info._Z4testi,"",@"SHT_CUDA_INFO"
	.sectionflags	@""
	.align	4


	//----- nvinfo : EIATTR_CUDA_API_VERSION
	.align		4
        /*0000*/ 	.byte	0x04, 0x37
        /*0002*/ 	.short	(.L_7 - .L_6)
.L_6:
        /*0004*/ 	.word	0x00000082


	//----- nvinfo : EIATTR_KPARAM_INFO
	.align		4
.L_7:
        /*0008*/ 	.byte	0x04, 0x17
        /*000a*/ 	.short	(.L_9 - .L_8)
.L_8:
        /*000c*/ 	.word	0x00000000
        /*0010*/ 	.short	0x0000
        /*0012*/ 	.short	0x0000
        /*0014*/ 	.byte	0x00, 0xf0, 0x11, 0x00


	//----- nvinfo : EIATTR_SPARSE_MMA_MASK
	.align		4
.L_9:
        /*0018*/ 	.byte	0x03, 0x50
        /*001a*/ 	.short	0x0000


	//----- nvinfo : EIATTR_MAXREG_COUNT
	.align		4
        /*001c*/ 	.byte	0x03, 0x1b
        /*001e*/ 	.short	0x00ff


	//----- nvinfo : EIATTR_NUM_BARRIERS
	.align		4
        /*0020*/ 	.byte	0x02, 0x4c
        /*0022*/ 	.byte	0x01
	.zero		1


	//----- nvinfo : EIATTR_MERCURY_ISA_VERSION
	.align		4
        /*0024*/ 	.byte	0x03, 0x5f
        /*0026*/ 	.short	0x0101


	//----- nvinfo : EIATTR_VRC_CTA_INIT_COUNT
	.align		4
        /*0028*/ 	.byte	0x02, 0x4a
	.zero		1
	.zero		1


	//----- nvinfo : EIATTR_EXIT_INSTR_OFFSETS
	.align		4
        /*002c*/ 	.byte	0x04, 0x1c
        /*002e*/ 	.short	(.L_11 - .L_10)


	//   ....[0]....
.L_10:
        /*0030*/ 	.word	0x00000050


	//----- nvinfo : EIATTR_CBANK_PARAM_SIZE
	.align		4
.L_11:
        /*0034*/ 	.byte	0x03, 0x19
        /*0036*/ 	.short	0x0004


	//----- nvinfo : EIATTR_PARAM_CBANK
	.align		4
        /*0038*/ 	.byte	0x04, 0x0a
        /*003a*/ 	.short	(.L_13 - .L_12)
	.align		4
.L_12:
        /*003c*/ 	.word	index@(.nv.constant0._Z4testi)
        /*0040*/ 	.short	0x0380
        /*0042*/ 	.short	0x0004


	//----- nvinfo : EIATTR_SW_WAR
	.align		4
.L_13:
        /*0044*/ 	.byte	0x04, 0x36
        /*0046*/ 	.short	(.L_15 - .L_14)
.L_14:
        /*0048*/ 	.word	0x00000008
.L_15:


//--------------------- .nv.callgraph             --------------------------
	.section	.nv.callgraph,"",@"SHT_CUDA_CALLGRAPH"
	.align	4
	.sectionentsize	8
	.align		4
        /*0000*/ 	.word	0x00000000
	.align		4
        /*0004*/ 	.word	0xffffffff
	.align		4
        /*0008*/ 	.word	0x00000000
	.align		4
        /*000c*/ 	.word	0xfffffffe
	.align		4
        /*0010*/ 	.word	0x00000000
	.align		4
        /*0014*/ 	.word	0xfffffffd
	.align		4
        /*0018*/ 	.word	0x00000000
	.align		4
        /*001c*/ 	.word	0xfffffffc


//--------------------- .text._Z4testi            --------------------------
	.section	.text._Z4testi,"ax",@progbits
	.align	128
        .global         _Z4testi
        .type           _Z4testi,@function
        .size           _Z4testi,(.L_x_1 - _Z4testi)
        .other          _Z4testi,@"STO_CUDA_ENTRY STV_DEFAULT"
_Z4testi:
.text._Z4testi:
[----:B------:R-:W-:Y:S01]  /*0000*/  LDC R1, c[0x0][0x37c] ;  /* 0x0000df00ff017b82 */ /* 0x000fe20000000800 */
[----:B------:R-:W0:Y:S02]  /*0010*/  LDCU UR4, c[0x0][0x380] ;  /* 0x00007000ff0477ac */ /* 0x000e240008000800 */
[----:B0-----:R-:W-:-:S13]  /*0020*/  ISETP.NE.U32.AND P0, PT, RZ, UR4, PT ;  /* 0x00000004ff007c0c */ /* 0x001fda000bf05070 */
[----:B------:R-:W-:Y:S06]  /*0030*/  BAR.RED.POPC.DEFER_BLOCKING 0x0, P0 ;  /* 0x0000000000007b1d */ /* 0x000fec0000014000 */
[----:B------:R-:W-:Y:S01]  /*0040*/  B2R.RESULT RZ ;  /* 0x0000000000ff731c */ /* 0x000fe200000e4000 */
[----:B------:R-:W-:Y:S05]  /*0050*/  EXIT ;  /* 0x000000000000794d */ /* 0x000fea0003800000 */
.L_x_0:
[----:B------:R-:W-:-:S00]  /*0060*/  BRA `(.L_x_0) ;  /* 0xfffffffc00fc7947 */ /* 0x000fc0000383ffff */
[----:B------:R-:W-:-:S00]  /*0070*/  NOP ;  /* 0x0000000000007918 */ /* 0x000fc00000000000 */
        /* <DEDUP_REMOVED lines=8> */
.L_x_1:


//--------------------- .nv.shared.reserved.0     --------------------------
	.section	.nv.shared.reserved.0,"aw",@nobits
	.weak		__nv_reservedSMEM_offset_0_alias
	.size		__nv_reservedSMEM_offset_0_alias, 0, 64
	.other		__nv_reservedSMEM_offset_0_alias,@"STO_CUDA_RESERVED_SHARED STV_DEFAULT"
__nv_reservedSMEM_offset_0_alias:
	.zero		0
	.zero		64


//--------------------- .nv.constant0._Z4testi    --------------------------
	.section	.nv.constant0._Z4testi,"a",@progbits
	.sectionflags	@""
	.align	4
.nv.constant0._Z4testi:
	.zero		900


//--------------------- SYMBOLS --------------------------

	.type		.nv.reservedSmem.offset0,@object
	.size		.nv.reservedSmem.offset0,0x4
